//
// Generated by NVIDIA NVVM Compiler
//
// Compiler Build ID: CL-36424714
// Cuda compilation tools, release 13.0, V13.0.88
// Based on NVVM 20.0.0
//

.version 9.0
.target sm_100
.address_size 64

	// .globl	_Z4gpu2iiiPdS_S_

.visible .entry _Z4gpu2iiiPdS_S_(
	.param .u32 _Z4gpu2iiiPdS_S__param_0,
	.param .u32 _Z4gpu2iiiPdS_S__param_1,
	.param .u32 _Z4gpu2iiiPdS_S__param_2,
	.param .u64 .ptr .align 1 _Z4gpu2iiiPdS_S__param_3,
	.param .u64 .ptr .align 1 _Z4gpu2iiiPdS_S__param_4,
	.param .u64 .ptr .align 1 _Z4gpu2iiiPdS_S__param_5
)
{
	.reg .pred 	%p<13>;
	.reg .b32 	%r<46>;
	.reg .b64 	%rd<39>;
	.reg .b64 	%fd<68>;

	ld.param.u32 	%r20, [_Z4gpu2iiiPdS_S__param_0];
	ld.param.u32 	%r23, [_Z4gpu2iiiPdS_S__param_1];
	ld.param.u32 	%r22, [_Z4gpu2iiiPdS_S__param_2];
	ld.param.u64 	%rd4, [_Z4gpu2iiiPdS_S__param_3];
	ld.param.u64 	%rd5, [_Z4gpu2iiiPdS_S__param_4];
	ld.param.u64 	%rd3, [_Z4gpu2iiiPdS_S__param_5];
	cvta.to.global.u64 	%rd1, %rd5;
	cvta.to.global.u64 	%rd2, %rd4;
	mov.u32 	%r24, %ctaid.x;
	mov.u32 	%r25, %ntid.x;
	mov.u32 	%r26, %tid.x;
	mad.lo.s32 	%r1, %r24, %r25, %r26;
	mov.u32 	%r27, %ctaid.y;
	mov.u32 	%r28, %ntid.y;
	mov.u32 	%r29, %tid.y;
	mad.lo.s32 	%r30, %r27, %r28, %r29;
	setp.ge.s32 	%p1, %r1, %r20;
	setp.ge.s32 	%p2, %r30, %r23;
	or.pred  	%p3, %p1, %p2;
	@%p3 bra 	$L__BB0_14;
	setp.lt.s32 	%p4, %r22, 1;
	mov.f64 	%fd67, 0d0000000000000000;
	@%p4 bra 	$L__BB0_13;
	mul.lo.s32 	%r3, %r22, %r1;
	and.b32  	%r4, %r22, 7;
	setp.lt.u32 	%p5, %r22, 8;
	mov.b32 	%r44, 0;
	mov.f64 	%fd67, 0d0000000000000000;
	@%p5 bra 	$L__BB0_5;
	and.b32  	%r44, %r22, 2147483640;
	neg.s32 	%r42, %r44;
	shl.b32 	%r7, %r20, 3;
	mov.f64 	%fd67, 0d0000000000000000;
	mul.wide.s32 	%rd10, %r20, 8;
	mov.u32 	%r40, %r3;
	mov.u32 	%r41, %r30;
$L__BB0_4:
	.pragma "nounroll";
	mul.wide.s32 	%rd6, %r40, 8;
	add.s64 	%rd7, %rd2, %rd6;
	ld.global.f64 	%fd17, [%rd7];
	mul.wide.s32 	%rd8, %r41, 8;
	add.s64 	%rd9, %rd1, %rd8;
	ld.global.f64 	%fd18, [%rd9];
	fma.rn.f64 	%fd19, %fd17, %fd18, %fd67;
	ld.global.f64 	%fd20, [%rd7+8];
	add.s64 	%rd11, %rd9, %rd10;
	ld.global.f64 	%fd21, [%rd11];
	fma.rn.f64 	%fd22, %fd20, %fd21, %fd19;
	ld.global.f64 	%fd23, [%rd7+16];
	add.s64 	%rd12, %rd11, %rd10;
	ld.global.f64 	%fd24, [%rd12];
	fma.rn.f64 	%fd25, %fd23, %fd24, %fd22;
	ld.global.f64 	%fd26, [%rd7+24];
	add.s64 	%rd13, %rd12, %rd10;
	ld.global.f64 	%fd27, [%rd13];
	fma.rn.f64 	%fd28, %fd26, %fd27, %fd25;
	ld.global.f64 	%fd29, [%rd7+32];
	add.s64 	%rd14, %rd13, %rd10;
	ld.global.f64 	%fd30, [%rd14];
	fma.rn.f64 	%fd31, %fd29, %fd30, %fd28;
	ld.global.f64 	%fd32, [%rd7+40];
	add.s64 	%rd15, %rd14, %rd10;
	ld.global.f64 	%fd33, [%rd15];
	fma.rn.f64 	%fd34, %fd32, %fd33, %fd31;
	ld.global.f64 	%fd35, [%rd7+48];
	add.s64 	%rd16, %rd15, %rd10;
	ld.global.f64 	%fd36, [%rd16];
	fma.rn.f64 	%fd37, %fd35, %fd36, %fd34;
	ld.global.f64 	%fd38, [%rd7+56];
	add.s64 	%rd17, %rd16, %rd10;
	ld.global.f64 	%fd39, [%rd17];
	fma.rn.f64 	%fd67, %fd38, %fd39, %fd37;
	add.s32 	%r42, %r42, 8;
	add.s32 	%r41, %r41, %r7;
	add.s32 	%r40, %r40, 8;
	setp.ne.s32 	%p6, %r42, 0;
	@%p6 bra 	$L__BB0_4;
$L__BB0_5:
	setp.eq.s32 	%p7, %r4, 0;
	@%p7 bra 	$L__BB0_13;
	and.b32  	%r15, %r22, 3;
	setp.lt.u32 	%p8, %r4, 4;
	@%p8 bra 	$L__BB0_8;
	add.s32 	%r32, %r44, %r3;
	mul.wide.s32 	%rd18, %r32, 8;
	add.s64 	%rd19, %rd2, %rd18;
	ld.global.f64 	%fd41, [%rd19];
	mad.lo.s32 	%r33, %r44, %r20, %r30;
	mul.wide.s32 	%rd20, %r33, 8;
	add.s64 	%rd21, %rd1, %rd20;
	ld.global.f64 	%fd42, [%rd21];
	fma.rn.f64 	%fd43, %fd41, %fd42, %fd67;
	ld.global.f64 	%fd44, [%rd19+8];
	mul.wide.s32 	%rd22, %r20, 8;
	add.s64 	%rd23, %rd21, %rd22;
	ld.global.f64 	%fd45, [%rd23];
	fma.rn.f64 	%fd46, %fd44, %fd45, %fd43;
	ld.global.f64 	%fd47, [%rd19+16];
	add.s64 	%rd24, %rd23, %rd22;
	ld.global.f64 	%fd48, [%rd24];
	fma.rn.f64 	%fd49, %fd47, %fd48, %fd46;
	ld.global.f64 	%fd50, [%rd19+24];
	add.s64 	%rd25, %rd24, %rd22;
	ld.global.f64 	%fd51, [%rd25];
	fma.rn.f64 	%fd67, %fd50, %fd51, %fd49;
	add.s32 	%r44, %r44, 4;
$L__BB0_8:
	setp.eq.s32 	%p9, %r15, 0;
	@%p9 bra 	$L__BB0_13;
	setp.eq.s32 	%p10, %r15, 1;
	@%p10 bra 	$L__BB0_11;
	add.s32 	%r34, %r44, %r3;
	mul.wide.s32 	%rd26, %r34, 8;
	add.s64 	%rd27, %rd2, %rd26;
	ld.global.f64 	%fd53, [%rd27];
	mad.lo.s32 	%r35, %r44, %r20, %r30;
	mul.wide.s32 	%rd28, %r35, 8;
	add.s64 	%rd29, %rd1, %rd28;
	ld.global.f64 	%fd54, [%rd29];
	fma.rn.f64 	%fd55, %fd53, %fd54, %fd67;
	ld.global.f64 	%fd56, [%rd27+8];
	mul.wide.s32 	%rd30, %r20, 8;
	add.s64 	%rd31, %rd29, %rd30;
	ld.global.f64 	%fd57, [%rd31];
	fma.rn.f64 	%fd67, %fd56, %fd57, %fd55;
	add.s32 	%r44, %r44, 2;
$L__BB0_11:
	and.b32  	%r36, %r22, 1;
	setp.eq.b32 	%p11, %r36, 1;
	not.pred 	%p12, %p11;
	@%p12 bra 	$L__BB0_13;
	add.s32 	%r37, %r44, %r3;
	mul.wide.s32 	%rd32, %r37, 8;
	add.s64 	%rd33, %rd2, %rd32;
	ld.global.f64 	%fd58, [%rd33];
	mad.lo.s32 	%r38, %r44, %r20, %r30;
	mul.wide.s32 	%rd34, %r38, 8;
	add.s64 	%rd35, %rd1, %rd34;
	ld.global.f64 	%fd59, [%rd35];
	fma.rn.f64 	%fd67, %fd58, %fd59, %fd67;
$L__BB0_13:
	mad.lo.s32 	%r39, %r23, %r1, %r30;
	cvta.to.global.u64 	%rd36, %rd3;
	mul.wide.s32 	%rd37, %r39, 8;
	add.s64 	%rd38, %rd36, %rd37;
	st.global.f64 	[%rd38], %fd67;
$L__BB0_14:
	ret;

}


// ===== COMPILED SASS (sm_100) =====

	.target	sm_100

	.elftype	@"ET_EXEC"


//--------------------- .note.nv.tkinfo           --------------------------
	.section	.note.nv.tkinfo,"",@"SHT_NOTE"
	.sectionflags	@"SHF_NOTE_NV_TKINFO"
	.tkinfo
        /*0018*/ 	.word	0x00000002
        /*0030*/ 	.string	""
        /*0030*/ 	.string	"ptxas"
        /*0030*/ 	.string	"Cuda compilation tools, release 13.0, V13.0.88"
        /*0030*/ 	.string	"Build cuda_13.0.r13.0/compiler.36424714_0"
        /*0030*/ 	.string	"-arch sm_100 -m 64 "



//--------------------- .note.nv.cuinfo           --------------------------
	.section	.note.nv.cuinfo,"",@"SHT_NOTE"
	.sectionflags	@"SHF_NOTE_NV_CUINFO"
        /*0018*/ 	.short	0x0002
        /*001a*/ 	.short	0x0064
        /*001c*/ 	.short	0x0082
	.zero		2


//--------------------- .nv.info                  --------------------------
	.section	.nv.info,"",@"SHT_CUDA_INFO"
	.align	4


	//----- nvinfo : EIATTR_REGCOUNT
	.align		4
        /*0000*/ 	.byte	0x04, 0x2f
        /*0002*/ 	.short	(.L_1 - .L_0)
	.align		4
.L_0:
        /*0004*/ 	.word	index@(_Z4gpu2iiiPdS_S_)
        /*0008*/ 	.word	0x00000020


	//----- nvinfo : EIATTR_FRAME_SIZE
	.align		4
.L_1:
        /*000c*/ 	.byte	0x04, 0x11
        /*000e*/ 	.short	(.L_3 - .L_2)
	.align		4
.L_2:
        /*0010*/ 	.word	index@(_Z4gpu2iiiPdS_S_)
        /*0014*/ 	.word	0x00000000


	//----- nvinfo : EIATTR_MIN_STACK_SIZE
	.align		4
.L_3:
        /*0018*/ 	.byte	0x04, 0x12
        /*001a*/ 	.short	(.L_5 - .L_4)
	.align		4
.L_4:
        /*001c*/ 	.word	index@(_Z4gpu2iiiPdS_S_)
        /*0020*/ 	.word	0x00000000
.L_5:


//--------------------- .nv.compat                --------------------------
	.section	.nv.compat,"",@"SHT_CUDA_COMPAT_INFO"
	.align	4
        /*0000*/ 	.byte	0x02, 0x09, 0x00, 0x00, 0x02, 0x02, 0x01, 0x00, 0x02, 0x05, 0x05, 0x00, 0x03, 0x07, 0x01, 0x01
        /*0010*/ 	.byte	0x02, 0x03, 0x00, 0x00, 0x02, 0x06, 0x01, 0x00, 0x04, 0x0b, 0x08, 0x00, 0x01, 0x00, 0x00, 0x00
        /*0020*/ 	.byte	0x00, 0x00, 0x00, 0x00


//--------------------- .nv.info._Z4gpu2iiiPdS_S_ --------------------------
	.section	.nv.info._Z4gpu2iiiPdS_S_,"",@"SHT_CUDA_INFO"
	.sectionflags	@""
	.align	4


	//----- nvinfo : EIATTR_CUDA_API_VERSION
	.align		4
        /*0000*/ 	.byte	0x04, 0x37
        /*0002*/ 	.short	(.L_7 - .L_6)
.L_6:
        /*0004*/ 	.word	0x00000082


	//----- nvinfo : EIATTR_KPARAM_INFO
	.align		4
.L_7:
        /*0008*/ 	.byte	0x04, 0x17
        /*000a*/ 	.short	(.L_9 - .L_8)
.L_8:
        /*000c*/ 	.word	0x00000000
        /*0010*/ 	.short	0x0005
        /*0012*/ 	.short	0x0020
        /*0014*/ 	.byte	0x00, 0xf5, 0x21, 0x00


	//----- nvinfo : EIATTR_KPARAM_INFO
	.align		4
.L_9:
        /*0018*/ 	.byte	0x04, 0x17
        /*001a*/ 	.short	(.L_11 - .L_10)
.L_10:
        /*001c*/ 	.word	0x00000000
        /*0020*/ 	.short	0x0004
        /*0022*/ 	.short	0x0018
        /*0024*/ 	.byte	0x00, 0xf5, 0x21, 0x00


	//----- nvinfo : EIATTR_KPARAM_INFO
	.align		4
.L_11:
        /*0028*/ 	.byte	0x04, 0x17
        /*002a*/ 	.short	(.L_13 - .L_12)
.L_12:
        /*002c*/ 	.word	0x00000000
        /*0030*/ 	.short	0x0003
        /*0032*/ 	.short	0x0010
        /*0034*/ 	.byte	0x00, 0xf5, 0x21, 0x00


	//----- nvinfo : EIATTR_KPARAM_INFO
	.align		4
.L_13:
        /*0038*/ 	.byte	0x04, 0x17
        /*003a*/ 	.short	(.L_15 - .L_14)
.L_14:
        /*003c*/ 	.word	0x00000000
        /*0040*/ 	.short	0x0002
        /*0042*/ 	.short	0x0008
        /*0044*/ 	.byte	0x00, 0xf0, 0x11, 0x00


	//----- nvinfo : EIATTR_KPARAM_INFO
	.align		4
.L_15:
        /*0048*/ 	.byte	0x04, 0x17
        /*004a*/ 	.short	(.L_17 - .L_16)
.L_16:
        /*004c*/ 	.word	0x00000000
        /*0050*/ 	.short	0x0001
        /*0052*/ 	.short	0x0004
        /*0054*/ 	.byte	0x00, 0xf0, 0x11, 0x00


	//----- nvinfo : EIATTR_KPARAM_INFO
	.align		4
.L_17:
        /*0058*/ 	.byte	0x04, 0x17
        /*005a*/ 	.short	(.L_19 - .L_18)
.L_18:
        /*005c*/ 	.word	0x00000000
        /*0060*/ 	.short	0x0000
        /*0062*/ 	.short	0x0000
        /*0064*/ 	.byte	0x00, 0xf0, 0x11, 0x00


	//----- nvinfo : EIATTR_SPARSE_MMA_MASK
	.align		4
.L_19:
        /*0068*/ 	.byte	0x03, 0x50
        /*006a*/ 	.short	0x0000


	//----- nvinfo : EIATTR_MAXREG_COUNT
	.align		4
        /*006c*/ 	.byte	0x03, 0x1b
        /*006e*/ 	.short	0x00ff


	//----- nvinfo : EIATTR_MERCURY_ISA_VERSION
	.align		4
        /*0070*/ 	.byte	0x03, 0x5f
        /*0072*/ 	.short	0x0101


	//----- nvinfo : EIATTR_VRC_CTA_INIT_COUNT
	.align		4
        /*0074*/ 	.byte	0x02, 0x4a
	.zero		1
	.zero		1


	//----- nvinfo : EIATTR_EXIT_INSTR_OFFSETS
	.align		4
        /*0078*/ 	.byte	0x04, 0x1c
        /*007a*/ 	.short	(.L_21 - .L_20)


	//   ....[0]....
.L_20:
        /*007c*/ 	.word	0x000000c0


	//   ....[1]....
        /*0080*/ 	.word	0x00000800


	//----- nvinfo : EIATTR_CBANK_PARAM_SIZE
	.align		4
.L_21:
        /*0084*/ 	.byte	0x03, 0x19
        /*0086*/ 	.short	0x0028


	//----- nvinfo : EIATTR_PARAM_CBANK
	.align		4
        /*0088*/ 	.byte	0x04, 0x0a
        /*008a*/ 	.short	(.L_23 - .L_22)
	.align		4
.L_22:
        /*008c*/ 	.word	index@(.nv.constant0._Z4gpu2iiiPdS_S_)
        /*0090*/ 	.short	0x0380
        /*0092*/ 	.short	0x0028


	//----- nvinfo : EIATTR_SW_WAR
	.align		4
.L_23:
        /*0094*/ 	.byte	0x04, 0x36
        /*0096*/ 	.short	(.L_25 - .L_24)
.L_24:
        /*0098*/ 	.word	0x00000008
.L_25:


//--------------------- .nv.callgraph             --------------------------
	.section	.nv.callgraph,"",@"SHT_CUDA_CALLGRAPH"
	.align	4
	.sectionentsize	8
	.align		4
        /*0000*/ 	.word	0x00000000
	.align		4
        /*0004*/ 	.word	0xffffffff
	.align		4
        /*0008*/ 	.word	0x00000000
	.align		4
        /*000c*/ 	.word	0xfffffffe
	.align		4
        /*0010*/ 	.word	0x00000000
	.align		4
        /*0014*/ 	.word	0xfffffffd
	.align		4
        /*0018*/ 	.word	0x00000000
	.align		4
        /*001c*/ 	.word	0xfffffffc


//--------------------- .text._Z4gpu2iiiPdS_S_    --------------------------
	.section	.text._Z4gpu2iiiPdS_S_,"ax",@progbits
	.align	128
        .global         _Z4gpu2iiiPdS_S_
        .type           _Z4gpu2iiiPdS_S_,@function
        .size           _Z4gpu2iiiPdS_S_,(.L_x_5 - _Z4gpu2iiiPdS_S_)
        .other          _Z4gpu2iiiPdS_S_,@"STO_CUDA_ENTRY STV_DEFAULT"
_Z4gpu2iiiPdS_S_:
.text._Z4gpu2iiiPdS_S_:
[----:B------:R-:W-:Y:S01]  /*0000*/  LDC R1, c[0x0][0x37c] ;  /* 0x0000df00ff017b82 */ /* 0x000fe20000000800 */
[----:B------:R-:W0:Y:S07]  /*0010*/  S2R R2, SR_TID.Y ;  /* 0x0000000000027919 */ /* 0x000e2e0000002200 */
[----:B------:R-:W1:Y:S01]  /*0020*/  LDC R0, c[0x0][0x360] ;  /* 0x0000d800ff007b82 */ /* 0x000e620000000800 */
[----:B------:R-:W1:Y:S07]  /*0030*/  S2R R5, SR_TID.X ;  /* 0x0000000000057919 */ /* 0x000e6e0000002100 */
[----:B------:R-:W0:Y:S08]  /*0040*/  S2UR UR5, SR_CTAID.Y ;  /* 0x00000000000579c3 */ /* 0x000e300000002600 */
[----:B------:R-:W0:Y:S08]  /*0050*/  LDC R3, c[0x0][0x364] ;  /* 0x0000d900ff037b82 */ /* 0x000e300000000800 */
[----:B------:R-:W1:Y:S08]  /*0060*/  S2UR UR4, SR_CTAID.X ;  /* 0x00000000000479c3 */ /* 0x000e700000002500 */
[----:B------:R-:W2:Y:S01]  /*0070*/  LDC.64 R8, c[0x0][0x380] ;  /* 0x0000e000ff087b82 */ /* 0x000ea20000000a00 */
[----:B0-----:R-:W-:-:S02]  /*0080*/  IMAD R3, R3, UR5, R2 ;  /* 0x0000000503037c24 */ /* 0x001fc4000f8e0202 */
[----:B-1----:R-:W-:-:S03]  /*0090*/  IMAD R0, R0, UR4, R5 ;  /* 0x0000000400007c24 */ /* 0x002fc6000f8e0205 */
[----:B--2---:R-:W-:-:S04]  /*00a0*/  ISETP.GE.AND P0, PT, R3, R9, PT ;  /* 0x000000090300720c */ /* 0x004fc80003f06270 */
[----:B------:R-:W-:-:S13]  /*00b0*/  ISETP.GE.OR P0, PT, R0, R8, P0 ;  /* 0x000000080000720c */ /* 0x000fda0000706670 */
[----:B------:R-:W-:Y:S05]  /*00c0*/  @P0 EXIT ;  /* 0x000000000000094d */ /* 0x000fea0003800000 */
[----:B------:R-:W0:Y:S01]  /*00d0*/  LDC R5, c[0x0][0x388] ;  /* 0x0000e200ff057b82 */ /* 0x000e220000000800 */
[----:B------:R-:W1:Y:S01]  /*00e0*/  LDCU.64 UR4, c[0x0][0x358] ;  /* 0x00006b00ff0477ac */ /* 0x000e620008000a00 */
[----:B------:R-:W-:Y:S02]  /*00f0*/  CS2R R14, SRZ ;  /* 0x00000000000e7805 */ /* 0x000fe4000001ff00 */
[----:B0-----:R-:W-:-:S13]  /*0100*/  ISETP.GE.AND P0, PT, R5, 0x1, PT ;  /* 0x000000010500780c */ /* 0x001fda0003f06270 */
[----:B-1----:R-:W-:Y:S05]  /*0110*/  @!P0 BRA `(.L_x_0) ;  /* 0x0000000400a88947 */ /* 0x002fea0003800000 */
[C---:B------:R-:W-:Y:S01]  /*0120*/  ISETP.GE.U32.AND P1, PT, R5.reuse, 0x8, PT ;  /* 0x000000080500780c */ /* 0x040fe20003f26070 */
[----:B------:R-:W-:Y:S01]  /*0130*/  HFMA2 R7, -RZ, RZ, 0, 0 ;  /* 0x00000000ff077431 */ /* 0x000fe200000001ff */
[----:B------:R-:W-:Y:S01]  /*0140*/  LOP3.LUT R4, R5, 0x7, RZ, 0xc0, !PT ;  /* 0x0000000705047812 */ /* 0x000fe200078ec0ff */
[----:B------:R-:W-:Y:S01]  /*0150*/  IMAD R6, R0, R5, RZ ;  /* 0x0000000500067224 */ /* 0x000fe200078e02ff */
[----:B------:R-:W-:Y:S02]  /*0160*/  CS2R R14, SRZ ;  /* 0x00000000000e7805 */ /* 0x000fe4000001ff00 */
[----:B------:R-:W-:-:S07]  /*0170*/  ISETP.NE.AND P0, PT, R4, RZ, PT ;  /* 0x000000ff0400720c */ /* 0x000fce0003f05270 */
[----:B------:R-:W-:Y:S06]  /*0180*/  @!P1 BRA `(.L_x_1) ;  /* 0x0000000000b49947 */ /* 0x000fec0003800000 */
[----:B------:R-:W-:Y:S02]  /*0190*/  LOP3.LUT R7, R5, 0x7ffffff8, RZ, 0xc0, !PT ;  /* 0x7ffffff805077812 */ /* 0x000fe400078ec0ff */
[----:B------:R-:W-:Y:S02]  /*01a0*/  CS2R R14, SRZ ;  /* 0x00000000000e7805 */ /* 0x000fe4000001ff00 */
[----:B------:R-:W-:Y:S02]  /*01b0*/  MOV R2, R6 ;  /* 0x0000000600027202 */ /* 0x000fe40000000f00 */
[----:B------:R-:W-:Y:S02]  /*01c0*/  MOV R27, R3 ;  /* 0x00000003001b7202 */ /* 0x000fe40000000f00 */
[----:B------:R-:W-:-:S07]  /*01d0*/  IADD3 R26, PT, PT, -R7, RZ, RZ ;  /* 0x000000ff071a7210 */ /* 0x000fce0007ffe1ff */
.L_x_2:
[----:B------:R-:W0:Y:S08]  /*01e0*/  LDC.64 R24, c[0x0][0x390] ;  /* 0x0000e400ff187b82 */ /* 0x000e300000000a00 */
[----:B------:R-:W1:Y:S01]  /*01f0*/  LDC.64 R20, c[0x0][0x398] ;  /* 0x0000e600ff147b82 */ /* 0x000e620000000a00 */
[----:B0-----:R-:W-:-:S05]  /*0200*/  IMAD.WIDE R24, R2, 0x8, R24 ;  /* 0x0000000802187825 */ /* 0x001fca00078e0218 */
[----:B------:R-:W2:Y:S01]  /*0210*/  LDG.E.64 R12, desc[UR4][R24.64] ;  /* 0x00000004180c7981 */ /* 0x000ea2000c1e1b00 */
[----:B-1----:R-:W-:-:S03]  /*0220*/  IMAD.WIDE R20, R27, 0x8, R20 ;  /* 0x000000081b147825 */ /* 0x002fc600078e0214 */
[----:B------:R-:W3:Y:S04]  /*0230*/  LDG.E.64 R10, desc[UR4][R24.64+0x8] ;  /* 0x00000804180a7981 */ /* 0x000ee8000c1e1b00 */
[----:B------:R-:W2:Y:S01]  /*0240*/  LDG.E.64 R18, desc[UR4][R20.64] ;  /* 0x0000000414127981 */ /* 0x000ea2000c1e1b00 */
[----:B------:R-:W-:-:S05]  /*0250*/  IMAD.WIDE R28, R8, 0x8, R20 ;  /* 0x00000008081c7825 */ /* 0x000fca00078e0214 */
[----:B------:R-:W3:Y:S01]  /*0260*/  LDG.E.64 R16, desc[UR4][R28.64] ;  /* 0x000000041c107981 */ /* 0x000ee2000c1e1b00 */
[----:B------:R-:W-:Y:S01]  /*0270*/  IMAD.WIDE R22, R8, 0x8, R28 ;  /* 0x0000000808167825 */ /* 0x000fe200078e021c */
[----:B--2---:R-:W-:Y:S02]  /*0280*/  DFMA R18, R12, R18, R14 ;  /* 0x000000120c12722b */ /* 0x004fe4000000000e */
[----:B------:R-:W2:Y:S04]  /*0290*/  LDG.E.64 R14, desc[UR4][R24.64+0x10] ;  /* 0x00001004180e7981 */ /* 0x000ea8000c1e1b00 */
[----:B------:R0:W2:Y:S02]  /*02a0*/  LDG.E.64 R12, desc[UR4][R22.64] ;  /* 0x00000004160c7981 */ /* 0x0000a4000c1e1b00 */
[----:B---3--:R-:W-:-:S02]  /*02b0*/  DFMA R16, R10, R16, R18 ;  /* 0x000000100a10722b */ /* 0x008fc40000000012 */
[----:B------:R-:W3:Y:S01]  /*02c0*/  LDG.E.64 R10, desc[UR4][R24.64+0x18] ;  /* 0x00001804180a7981 */ /* 0x000ee2000c1e1b00 */
[----:B0-----:R-:W-:-:S05]  /*02d0*/  IMAD.WIDE R22, R8, 0x8, R22 ;  /* 0x0000000808167825 */ /* 0x001fca00078e0216 */
[----:B------:R-:W3:Y:S01]  /*02e0*/  LDG.E.64 R18, desc[UR4][R22.64] ;  /* 0x0000000416127981 */ /* 0x000ee2000c1e1b00 */
[C---:B------:R-:W-:Y:S01]  /*02f0*/  IMAD.WIDE R20, R8.reuse, 0x8, R22 ;  /* 0x0000000808147825 */ /* 0x040fe200078e0216 */
[----:B--2---:R-:W-:Y:S02]  /*0300*/  DFMA R12, R14, R12, R16 ;  /* 0x0000000c0e0c722b */ /* 0x004fe40000000010 */
[----:B------:R-:W2:Y:S04]  /*0310*/  LDG.E.64 R22, desc[UR4][R24.64+0x38] ;  /* 0x0000380418167981 */ /* 0x000ea8000c1e1b00 */
[----:B------:R-:W4:Y:S04]  /*0320*/  LDG.E.64 R16, desc[UR4][R24.64+0x20] ;  /* 0x0000200418107981 */ /* 0x000f28000c1e1b00 */
[----:B------:R-:W4:Y:S01]  /*0330*/  LDG.E.64 R14, desc[UR4][R20.64] ;  /* 0x00000004140e7981 */ /* 0x000f22000c1e1b00 */
[----:B------:R-:W-:Y:S01]  /*0340*/  IMAD.WIDE R28, R8, 0x8, R20 ;  /* 0x00000008081c7825 */ /* 0x000fe200078e0214 */
[----:B---3--:R-:W-:-:S02]  /*0350*/  DFMA R18, R10, R18, R12 ;  /* 0x000000120a12722b */ /* 0x008fc4000000000c */
[----:B------:R-:W3:Y:S04]  /*0360*/  LDG.E.64 R10, desc[UR4][R24.64+0x28] ;  /* 0x00002804180a7981 */ /* 0x000ee8000c1e1b00 */
[----:B------:R0:W3:Y:S02]  /*0370*/  LDG.E.64 R12, desc[UR4][R28.64] ;  /* 0x000000041c0c7981 */ /* 0x0000e4000c1e1b00 */
[----:B0-----:R-:W-:-:S04]  /*0380*/  IMAD.WIDE R28, R8, 0x8, R28 ;  /* 0x00000008081c7825 */ /* 0x001fc800078e021c */
[----:B------:R-:W-:-:S06]  /*0390*/  IMAD.WIDE R20, R8, 0x8, R28 ;  /* 0x0000000808147825 */ /* 0x000fcc00078e021c */
[----:B------:R-:W2:Y:S01]  /*03a0*/  LDG.E.64 R20, desc[UR4][R20.64] ;  /* 0x0000000414147981 */ /* 0x000ea2000c1e1b00 */
[----:B----4-:R-:W-:-:S03]  /*03b0*/  DFMA R14, R16, R14, R18 ;  /* 0x0000000e100e722b */ /* 0x010fc60000000012 */
[----:B------:R-:W4:Y:S04]  /*03c0*/  LDG.E.64 R16, desc[UR4][R24.64+0x30] ;  /* 0x0000300418107981 */ /* 0x000f28000c1e1b00 */
[----:B------:R-:W4:Y:S01]  /*03d0*/  LDG.E.64 R18, desc[UR4][R28.64] ;  /* 0x000000041c127981 */ /* 0x000f22000c1e1b00 */
[----:B------:R-:W-:Y:S01]  /*03e0*/  IADD3 R26, PT, PT, R26, 0x8, RZ ;  /* 0x000000081a1a7810 */ /* 0x000fe20007ffe0ff */
[----:B---3--:R-:W-:-:S03]  /*03f0*/  DFMA R10, R10, R12, R14 ;  /* 0x0000000c0a0a722b */ /* 0x008fc6000000000e */
[----:B------:R-:W-:Y:S02]  /*0400*/  ISETP.NE.AND P1, PT, R26, RZ, PT ;  /* 0x000000ff1a00720c */ /* 0x000fe40003f25270 */
[----:B------:R-:W-:Y:S02]  /*0410*/  IADD3 R2, PT, PT, R2, 0x8, RZ ;  /* 0x0000000802027810 */ /* 0x000fe40007ffe0ff */
[----:B------:R-:W-:Y:S01]  /*0420*/  LEA R27, R8, R27, 0x3 ;  /* 0x0000001b081b7211 */ /* 0x000fe200078e18ff */
[----:B----4-:R-:W-:-:S08]  /*0430*/  DFMA R10, R16, R18, R10 ;  /* 0x00000012100a722b */ /* 0x010fd0000000000a */
[----:B--2---:R-:W-:Y:S01]  /*0440*/  DFMA R14, R22, R20, R10 ;  /* 0x00000014160e722b */ /* 0x004fe2000000000a */
[----:B------:R-:W-:Y:S10]  /*0450*/  @P1 BRA `(.L_x_2) ;  /* 0xfffffffc00601947 */ /* 0x000ff4000383ffff */
.L_x_1:
[----:B------:R-:W-:Y:S05]  /*0460*/  @!P0 BRA `(.L_x_0) ;  /* 0x0000000000d48947 */ /* 0x000fea0003800000 */
[----:B------:R-:W-:Y:S02]  /*0470*/  ISETP.GE.U32.AND P0, PT, R4, 0x4, PT ;  /* 0x000000040400780c */ /* 0x000fe40003f06070 */
[----:B------:R-:W-:-:S04]  /*0480*/  LOP3.LUT R2, R5, 0x3, RZ, 0xc0, !PT ;  /* 0x0000000305027812 */ /* 0x000fc800078ec0ff */
[----:B------:R-:W-:-:S07]  /*0490*/  ISETP.NE.AND P1, PT, R2, RZ, PT ;  /* 0x000000ff0200720c */ /* 0x000fce0003f25270 */
[----:B------:R-:W-:Y:S06]  /*04a0*/  @!P0 BRA `(.L_x_3) ;  /* 0x0000000000588947 */ /* 0x000fec0003800000 */
[----:B------:R-:W0:Y:S01]  /*04b0*/  LDC.64 R28, c[0x0][0x390] ;  /* 0x0000e400ff1c7b82 */ /* 0x000e220000000a00 */
[----:B------:R-:W-:Y:S01]  /*04c0*/  IADD3 R11, PT, PT, R6, R7, RZ ;  /* 0x00000007060b7210 */ /* 0x000fe20007ffe0ff */
[----:B------:R-:W-:-:S06]  /*04d0*/  IMAD R17, R7, R8, R3 ;  /* 0x0000000807117224 */ /* 0x000fcc00078e0203 */
[----:B------:R-:W1:Y:S01]  /*04e0*/  LDC.64 R12, c[0x0][0x398] ;  /* 0x0000e600ff0c7b82 */ /* 0x000e620000000a00 */
[----:B0-----:R-:W-:-:S05]  /*04f0*/  IMAD.WIDE R28, R11, 0x8, R28 ;  /* 0x000000080b1c7825 */ /* 0x001fca00078e021c */
[----:B------:R-:W2:Y:S01]  /*0500*/  LDG.E.64 R26, desc[UR4][R28.64] ;  /* 0x000000041c1a7981 */ /* 0x000ea2000c1e1b00 */
[----:B-1----:R-:W-:-:S05]  /*0510*/  IMAD.WIDE R12, R17, 0x8, R12 ;  /* 0x00000008110c7825 */ /* 0x002fca00078e020c */
[----:B------:R-:W2:Y:S01]  /*0520*/  LDG.E.64 R10, desc[UR4][R12.64] ;  /* 0x000000040c0a7981 */ /* 0x000ea2000c1e1b00 */
[----:B------:R-:W-:-:S05]  /*0530*/  IMAD.WIDE R18, R8, 0x8, R12 ;  /* 0x0000000808127825 */ /* 0x000fca00078e020c */
[----:B------:R-:W3:Y:S01]  /*0540*/  LDG.E.64 R16, desc[UR4][R18.64] ;  /* 0x0000000412107981 */ /* 0x000ee2000c1e1b00 */
[----:B------:R-:W-:-:S03]  /*0550*/  IMAD.WIDE R22, R8, 0x8, R18 ;  /* 0x0000000808167825 */ /* 0x000fc600078e0212 */
[----:B------:R-:W3:Y:S04]  /*0560*/  LDG.E.64 R12, desc[UR4][R28.64+0x8] ;  /* 0x000008041c0c7981 */ /* 0x000ee8000c1e1b00 */
[----:B------:R-:W4:Y:S01]  /*0570*/  LDG.E.64 R20, desc[UR4][R22.64] ;  /* 0x0000000416147981 */ /* 0x000f22000c1e1b00 */
[----:B------:R-:W-:-:S03]  /*0580*/  IMAD.WIDE R24, R8, 0x8, R22 ;  /* 0x0000000808187825 */ /* 0x000fc600078e0216 */
[----:B------:R-:W4:Y:S04]  /*0590*/  LDG.E.64 R18, desc[UR4][R28.64+0x10] ;  /* 0x000010041c127981 */ /* 0x000f28000c1e1b00 */
[----:B------:R-:W5:Y:S04]  /*05a0*/  LDG.E.64 R24, desc[UR4][R24.64] ;  /* 0x0000000418187981 */ /* 0x000f68000c1e1b00 */
[----:B------:R-:W5:Y:S01]  /*05b0*/  LDG.E.64 R22, desc[UR4][R28.64+0x18] ;  /* 0x000018041c167981 */ /* 0x000f62000c1e1b00 */
[----:B------:R-:W-:Y:S01]  /*05c0*/  IADD3 R7, PT, PT, R7, 0x4, RZ ;  /* 0x0000000407077810 */ /* 0x000fe20007ffe0ff */
[----:B--2---:R-:W-:-:S08]  /*05d0*/  DFMA R10, R26, R10, R14 ;  /* 0x0000000a1a0a722b */ /* 0x004fd0000000000e */
[----:B---3--:R-:W-:-:S08]  /*05e0*/  DFMA R10, R12, R16, R10 ;  /* 0x000000100c0a722b */ /* 0x008fd0000000000a */
[----:B----4-:R-:W-:-:S08]  /*05f0*/  DFMA R10, R18, R20, R10 ;  /* 0x00000014120a722b */ /* 0x010fd0000000000a */
[----:B-----5:R-:W-:-:S11]  /*0600*/  DFMA R14, R22, R24, R10 ;  /* 0x00000018160e722b */ /* 0x020fd6000000000a */
.L_x_3:
[----:B------:R-:W-:Y:S05]  /*0610*/  @!P1 BRA `(.L_x_0) ;  /* 0x0000000000689947 */ /* 0x000fea0003800000 */
[----:B------:R-:W0:Y:S01]  /*0620*/  LDC.64 R20, c[0x0][0x390] ;  /* 0x0000e400ff147b82 */ /* 0x000e220000000a00 */
[----:B------:R-:W-:Y:S02]  /*0630*/  ISETP.NE.AND P0, PT, R2, 0x1, PT ;  /* 0x000000010200780c */ /* 0x000fe40003f05270 */
[----:B------:R-:W-:-:S04]  /*0640*/  LOP3.LUT R5, R5, 0x1, RZ, 0xc0, !PT ;  /* 0x0000000105057812 */ /* 0x000fc800078ec0ff */
[----:B------:R-:W-:Y:S01]  /*0650*/  ISETP.NE.U32.AND P1, PT, R5, 0x1, PT ;  /* 0x000000010500780c */ /* 0x000fe20003f25070 */
[----:B------:R-:W1:Y:S06]  /*0660*/  LDC.64 R16, c[0x0][0x398] ;  /* 0x0000e600ff107b82 */ /* 0x000e6c0000000a00 */
[----:B------:R-:W-:Y:S01]  /*0670*/  @P0 IADD3 R19, PT, PT, R6, R7, RZ ;  /* 0x0000000706130210 */ /* 0x000fe20007ffe0ff */
[----:B------:R-:W-:Y:S01]  /*0680*/  @P0 IMAD R23, R7, R8, R3 ;  /* 0x0000000807170224 */ /* 0x000fe200078e0203 */
[----:B------:R-:W2:Y:S08]  /*0690*/  LDC.64 R12, c[0x0][0x390] ;  /* 0x0000e400ff0c7b82 */ /* 0x000eb00000000a00 */
[----:B------:R-:W3:Y:S01]  /*06a0*/  LDC.64 R10, c[0x0][0x398] ;  /* 0x0000e600ff0a7b82 */ /* 0x000ee20000000a00 */
[----:B0-----:R-:W-:Y:S01]  /*06b0*/  @P0 IMAD.WIDE R20, R19, 0x8, R20 ;  /* 0x0000000813140825 */ /* 0x001fe200078e0214 */
[----:B------:R-:W-:-:S03]  /*06c0*/  @P0 IADD3 R7, PT, PT, R7, 0x2, RZ ;  /* 0x0000000207070810 */ /* 0x000fc60007ffe0ff */
[----:B-1----:R-:W-:Y:S02]  /*06d0*/  @P0 IMAD.WIDE R22, R23, 0x8, R16 ;  /* 0x0000000817160825 */ /* 0x002fe400078e0210 */
[----:B------:R-:W4:Y:S04]  /*06e0*/  @P0 LDG.E.64 R16, desc[UR4][R20.64] ;  /* 0x0000000414100981 */ /* 0x000f28000c1e1b00 */
[----:B------:R-:W4:Y:S01]  /*06f0*/  @P0 LDG.E.64 R4, desc[UR4][R22.64] ;  /* 0x0000000416040981 */ /* 0x000f22000c1e1b00 */
[----:B------:R-:W-:Y:S01]  /*0700*/  @P0 IMAD.WIDE R18, R8, 0x8, R22 ;  /* 0x0000000808120825 */ /* 0x000fe200078e0216 */
[----:B------:R-:W-:-:S03]  /*0710*/  @!P1 IADD3 R25, PT, PT, R6, R7, RZ ;  /* 0x0000000706199210 */ /* 0x000fc60007ffe0ff */
[----:B------:R-:W-:Y:S02]  /*0720*/  @!P1 IMAD R27, R7, R8, R3 ;  /* 0x00000008071b9224 */ /* 0x000fe400078e0203 */
[----:B------:R-:W5:Y:S01]  /*0730*/  @P0 LDG.E.64 R6, desc[UR4][R20.64+0x8] ;  /* 0x0000080414060981 */ /* 0x000f62000c1e1b00 */
[----:B--2---:R-:W-:-:S03]  /*0740*/  @!P1 IMAD.WIDE R12, R25, 0x8, R12 ;  /* 0x00000008190c9825 */ /* 0x004fc600078e020c */
[----:B------:R-:W5:Y:S01]  /*0750*/  @P0 LDG.E.64 R18, desc[UR4][R18.64] ;  /* 0x0000000412120981 */ /* 0x000f62000c1e1b00 */
[----:B---3--:R-:W-:-:S03]  /*0760*/  @!P1 IMAD.WIDE R10, R27, 0x8, R10 ;  /* 0x000000081b0a9825 */ /* 0x008fc600078e020a */
[----:B------:R-:W2:Y:S04]  /*0770*/  @!P1 LDG.E.64 R12, desc[UR4][R12.64] ;  /* 0x000000040c0c9981 */ /* 0x000ea8000c1e1b00 */
[----:B------:R-:W2:Y:S01]  /*0780*/  @!P1 LDG.E.64 R10, desc[UR4][R10.64] ;  /* 0x000000040a0a9981 */ /* 0x000ea2000c1e1b00 */
[----:B----4-:R-:W-:-:S08]  /*0790*/  @P0 DFMA R4, R16, R4, R14 ;  /* 0x000000041004022b */ /* 0x010fd0000000000e */
[----:B-----5:R-:W-:-:S08]  /*07a0*/  @P0 DFMA R14, R6, R18, R4 ;  /* 0x00000012060e022b */ /* 0x020fd00000000004 */
[----:B--2---:R-:W-:-:S11]  /*07b0*/  @!P1 DFMA R14, R12, R10, R14 ;  /* 0x0000000a0c0e922b */ /* 0x004fd6000000000e */
.L_x_0:
[----:B------:R-:W0:Y:S01]  /*07c0*/  LDC.64 R4, c[0x0][0x3a0] ;  /* 0x0000e800ff047b82 */ /* 0x000e220000000a00 */
[----:B------:R-:W-:-:S04]  /*07d0*/  IMAD R3, R0, R9, R3 ;  /* 0x0000000900037224 */ /* 0x000fc800078e0203 */
[----:B0-----:R-:W-:-:S05]  /*07e0*/  IMAD.WIDE R2, R3, 0x8, R4 ;  /* 0x0000000803027825 */ /* 0x001fca00078e0204 */
[----:B------:R-:W-:Y:S01]  /*07f0*/  STG.E.64 desc[UR4][R2.64], R14 ;  /* 0x0000000e02007986 */ /* 0x000fe2000c101b04 */
[----:B------:R-:W-:Y:S05]  /*0800*/  EXIT ;  /* 0x000000000000794d */ /* 0x000fea0003800000 */
.L_x_4:
[----:B------:R-:W-:-:S00]  /*0810*/  BRA `(.L_x_4) ;  /* 0xfffffffc00fc7947 */ /* 0x000fc0000383ffff */
[----:B------:R-:W-:-:S00]  /*0820*/  NOP ;  /* 0x0000000000007918 */ /* 0x000fc00000000000 */
        /* <DEDUP_REMOVED lines=13> */
.L_x_5:


//--------------------- .nv.shared.reserved.0     --------------------------
	.section	.nv.shared.reserved.0,"aw",@nobits
	.weak		__nv_reservedSMEM_offset_0_alias
	.size		__nv_reservedSMEM_offset_0_alias, 0, 64
	.other		__nv_reservedSMEM_offset_0_alias,@"STO_CUDA_RESERVED_SHARED STV_DEFAULT"
__nv_reservedSMEM_offset_0_alias:
	.zero		0
	.zero		64


//--------------------- .nv.constant0._Z4gpu2iiiPdS_S_ --------------------------
	.section	.nv.constant0._Z4gpu2iiiPdS_S_,"a",@progbits
	.sectionflags	@""
	.align	4
.nv.constant0._Z4gpu2iiiPdS_S_:
	.zero		936


//--------------------- SYMBOLS --------------------------

	.type		.nv.reservedSmem.offset0,@object
	.size		.nv.reservedSmem.offset0,0x4
